//
// Generated by NVIDIA NVVM Compiler
//
// Compiler Build ID: CL-36424714
// Cuda compilation tools, release 13.0, V13.0.88
// Based on NVVM 20.0.0
//

.version 9.0
.target sm_100
.address_size 64

	// .globl	_Z9hisKernelPiS_

.visible .entry _Z9hisKernelPiS_(
	.param .u64 .ptr .align 1 _Z9hisKernelPiS__param_0,
	.param .u64 .ptr .align 1 _Z9hisKernelPiS__param_1
)
{
	.reg .pred 	%p<3>;
	.reg .b32 	%r<12>;
	.reg .b64 	%rd<9>;

	ld.param.u64 	%rd3, [_Z9hisKernelPiS__param_0];
	ld.param.u64 	%rd4, [_Z9hisKernelPiS__param_1];
	mov.u32 	%r6, %ctaid.x;
	mov.u32 	%r1, %ntid.x;
	mov.u32 	%r7, %tid.x;
	mad.lo.s32 	%r11, %r6, %r1, %r7;
	setp.gt.u32 	%p1, %r11, 15;
	@%p1 bra 	$L__BB0_3;
	mov.u32 	%r8, %nctaid.x;
	mul.lo.s32 	%r3, %r1, %r8;
	cvta.to.global.u64 	%rd1, %rd3;
	cvta.to.global.u64 	%rd2, %rd4;
$L__BB0_2:
	mul.wide.u32 	%rd5, %r11, 4;
	add.s64 	%rd6, %rd1, %rd5;
	ld.global.u32 	%r9, [%rd6];
	mul.wide.s32 	%rd7, %r9, 4;
	add.s64 	%rd8, %rd2, %rd7;
	atom.global.add.u32 	%r10, [%rd8], 1;
	add.s32 	%r11, %r11, %r3;
	setp.lt.u32 	%p2, %r11, 16;
	@%p2 bra 	$L__BB0_2;
$L__BB0_3:
	ret;

}


// ===== COMPILED SASS (sm_100) =====

	.target	sm_100

	.elftype	@"ET_EXEC"


//--------------------- .note.nv.tkinfo           --------------------------
	.section	.note.nv.tkinfo,"",@"SHT_NOTE"
	.sectionflags	@"SHF_NOTE_NV_TKINFO"
	.tkinfo
        /*0018*/ 	.word	0x00000002
        /*0030*/ 	.string	""
        /*0030*/ 	.string	"ptxas"
        /*0030*/ 	.string	"Cuda compilation tools, release 13.0, V13.0.88"
        /*0030*/ 	.string	"Build cuda_13.0.r13.0/compiler.36424714_0"
        /*0030*/ 	.string	"-arch sm_100 -m 64 "



//--------------------- .note.nv.cuinfo           --------------------------
	.section	.note.nv.cuinfo,"",@"SHT_NOTE"
	.sectionflags	@"SHF_NOTE_NV_CUINFO"
        /*0018*/ 	.short	0x0002
        /*001a*/ 	.short	0x0064
        /*001c*/ 	.short	0x0082
	.zero		2


//--------------------- .nv.info                  --------------------------
	.section	.nv.info,"",@"SHT_CUDA_INFO"
	.align	4


	//----- nvinfo : EIATTR_REGCOUNT
	.align		4
        /*0000*/ 	.byte	0x04, 0x2f
        /*0002*/ 	.short	(.L_1 - .L_0)
	.align		4
.L_0:
        /*0004*/ 	.word	index@(_Z9hisKernelPiS_)
        /*0008*/ 	.word	0x00000010


	//----- nvinfo : EIATTR_FRAME_SIZE
	.align		4
.L_1:
        /*000c*/ 	.byte	0x04, 0x11
        /*000e*/ 	.short	(.L_3 - .L_2)
	.align		4
.L_2:
        /*0010*/ 	.word	index@(_Z9hisKernelPiS_)
        /*0014*/ 	.word	0x00000000


	//----- nvinfo : EIATTR_MIN_STACK_SIZE
	.align		4
.L_3:
        /*0018*/ 	.byte	0x04, 0x12
        /*001a*/ 	.short	(.L_5 - .L_4)
	.align		4
.L_4:
        /*001c*/ 	.word	index@(_Z9hisKernelPiS_)
        /*0020*/ 	.word	0x00000000
.L_5:


//--------------------- .nv.compat                --------------------------
	.section	.nv.compat,"",@"SHT_CUDA_COMPAT_INFO"
	.align	4
        /*0000*/ 	.byte	0x02, 0x09, 0x00, 0x00, 0x02, 0x02, 0x01, 0x00, 0x02, 0x05, 0x05, 0x00, 0x03, 0x07, 0x01, 0x01
        /*0010*/ 	.byte	0x02, 0x03, 0x00, 0x00, 0x02, 0x06, 0x01, 0x00, 0x04, 0x0b, 0x08, 0x00, 0x09, 0x00, 0x00, 0x00
        /*0020*/ 	.byte	0x00, 0x00, 0x00, 0x00


//--------------------- .nv.info._Z9hisKernelPiS_ --------------------------
	.section	.nv.info._Z9hisKernelPiS_,"",@"SHT_CUDA_INFO"
	.sectionflags	@""
	.align	4


	//----- nvinfo : EIATTR_CUDA_API_VERSION
	.align		4
        /*0000*/ 	.byte	0x04, 0x37
        /*0002*/ 	.short	(.L_7 - .L_6)
.L_6:
        /*0004*/ 	.word	0x00000082


	//----- nvinfo : EIATTR_KPARAM_INFO
	.align		4
.L_7:
        /*0008*/ 	.byte	0x04, 0x17
        /*000a*/ 	.short	(.L_9 - .L_8)
.L_8:
        /*000c*/ 	.word	0x00000000
        /*0010*/ 	.short	0x0001
        /*0012*/ 	.short	0x0008
        /*0014*/ 	.byte	0x00, 0xf5, 0x21, 0x00


	//----- nvinfo : EIATTR_KPARAM_INFO
	.align		4
.L_9:
        /*0018*/ 	.byte	0x04, 0x17
        /*001a*/ 	.short	(.L_11 - .L_10)
.L_10:
        /*001c*/ 	.word	0x00000000
        /*0020*/ 	.short	0x0000
        /*0022*/ 	.short	0x0000
        /*0024*/ 	.byte	0x00, 0xf5, 0x21, 0x00


	//----- nvinfo : EIATTR_SPARSE_MMA_MASK
	.align		4
.L_11:
        /*0028*/ 	.byte	0x03, 0x50
        /*002a*/ 	.short	0x0000


	//----- nvinfo : EIATTR_MAXREG_COUNT
	.align		4
        /*002c*/ 	.byte	0x03, 0x1b
        /*002e*/ 	.short	0x00ff


	//----- nvinfo : EIATTR_MERCURY_ISA_VERSION
	.align		4
        /*0030*/ 	.byte	0x03, 0x5f
        /*0032*/ 	.short	0x0101


	//----- nvinfo : EIATTR_VRC_CTA_INIT_COUNT
	.align		4
        /*0034*/ 	.byte	0x02, 0x4a
	.zero		1
	.zero		1


	//----- nvinfo : EIATTR_EXIT_INSTR_OFFSETS
	.align		4
        /*0038*/ 	.byte	0x04, 0x1c
        /*003a*/ 	.short	(.L_13 - .L_12)


	//   ....[0]....
.L_12:
        /*003c*/ 	.word	0x00000060


	//   ....[1]....
        /*0040*/ 	.word	0x00000140


	//----- nvinfo : EIATTR_CRS_STACK_SIZE
	.align		4
.L_13:
        /*0044*/ 	.byte	0x04, 0x1e
        /*0046*/ 	.short	(.L_15 - .L_14)
.L_14:
        /*0048*/ 	.word	0x00000000


	//----- nvinfo : EIATTR_CBANK_PARAM_SIZE
	.align		4
.L_15:
        /*004c*/ 	.byte	0x03, 0x19
        /*004e*/ 	.short	0x0010


	//----- nvinfo : EIATTR_PARAM_CBANK
	.align		4
        /*0050*/ 	.byte	0x04, 0x0a
        /*0052*/ 	.short	(.L_17 - .L_16)
	.align		4
.L_16:
        /*0054*/ 	.word	index@(.nv.constant0._Z9hisKernelPiS_)
        /*0058*/ 	.short	0x0380
        /*005a*/ 	.short	0x0010


	//----- nvinfo : EIATTR_SW_WAR
	.align		4
.L_17:
        /*005c*/ 	.byte	0x04, 0x36
        /*005e*/ 	.short	(.L_19 - .L_18)
.L_18:
        /*0060*/ 	.word	0x00000008
.L_19:


//--------------------- .nv.callgraph             --------------------------
	.section	.nv.callgraph,"",@"SHT_CUDA_CALLGRAPH"
	.align	4
	.sectionentsize	8
	.align		4
        /*0000*/ 	.word	0x00000000
	.align		4
        /*0004*/ 	.word	0xffffffff
	.align		4
        /*0008*/ 	.word	0x00000000
	.align		4
        /*000c*/ 	.word	0xfffffffe
	.align		4
        /*0010*/ 	.word	0x00000000
	.align		4
        /*0014*/ 	.word	0xfffffffd
	.align		4
        /*0018*/ 	.word	0x00000000
	.align		4
        /*001c*/ 	.word	0xfffffffc


//--------------------- .text._Z9hisKernelPiS_    --------------------------
	.section	.text._Z9hisKernelPiS_,"ax",@progbits
	.align	128
        .global         _Z9hisKernelPiS_
        .type           _Z9hisKernelPiS_,@function
        .size           _Z9hisKernelPiS_,(.L_x_2 - _Z9hisKernelPiS_)
        .other          _Z9hisKernelPiS_,@"STO_CUDA_ENTRY STV_DEFAULT"
_Z9hisKernelPiS_:
.text._Z9hisKernelPiS_:
[----:B------:R-:W-:Y:S01]  /*0000*/  LDC R1, c[0x0][0x37c] ;  /* 0x0000df00ff017b82 */ /* 0x000fe20000000800 */
[----:B------:R-:W0:Y:S07]  /*0010*/  S2R R0, SR_TID.X ;  /* 0x0000000000007919 */ /* 0x000e2e0000002100 */
[----:B------:R-:W0:Y:S08]  /*0020*/  S2UR UR4, SR_CTAID.X ;  /* 0x00000000000479c3 */ /* 0x000e300000002500 */
[----:B------:R-:W0:Y:S02]  /*0030*/  LDC R11, c[0x0][0x360] ;  /* 0x0000d800ff0b7b82 */ /* 0x000e240000000800 */
[----:B0-----:R-:W-:-:S05]  /*0040*/  IMAD R0, R11, UR4, R0 ;  /* 0x000000040b007c24 */ /* 0x001fca000f8e0200 */
[----:B------:R-:W-:-:S13]  /*0050*/  ISETP.GT.U32.AND P0, PT, R0, 0xf, PT ;  /* 0x0000000f0000780c */ /* 0x000fda0003f04070 */
[----:B------:R-:W-:Y:S05]  /*0060*/  @P0 EXIT ;  /* 0x000000000000094d */ /* 0x000fea0003800000 */
[----:B------:R-:W0:Y:S01]  /*0070*/  LDC.64 R6, c[0x0][0x380] ;  /* 0x0000e000ff067b82 */ /* 0x000e220000000a00 */
[----:B------:R-:W1:Y:S01]  /*0080*/  LDCU UR4, c[0x0][0x370] ;  /* 0x00006e00ff0477ac */ /* 0x000e620008000800 */
[----:B------:R-:W2:Y:S06]  /*0090*/  LDCU.64 UR6, c[0x0][0x358] ;  /* 0x00006b00ff0677ac */ /* 0x000eac0008000a00 */
[----:B------:R-:W3:Y:S01]  /*00a0*/  LDC.64 R8, c[0x0][0x388] ;  /* 0x0000e200ff087b82 */ /* 0x000ee20000000a00 */
[----:B-1----:R-:W-:-:S07]  /*00b0*/  IMAD R11, R11, UR4, RZ ;  /* 0x000000040b0b7c24 */ /* 0x002fce000f8e02ff */
.L_x_0:
[----:B0-----:R-:W-:-:S06]  /*00c0*/  IMAD.WIDE.U32 R2, R0, 0x4, R6 ;  /* 0x0000000400027825 */ /* 0x001fcc00078e0006 */
[----:B--2---:R-:W3:Y:S01]  /*00d0*/  LDG.E R3, desc[UR6][R2.64] ;  /* 0x0000000602037981 */ /* 0x004ee2000c1e1900 */
[----:B------:R-:W-:Y:S01]  /*00e0*/  IADD3 R0, PT, PT, R11, R0, RZ ;  /* 0x000000000b007210 */ /* 0x000fe20007ffe0ff */
[----:B-1----:R-:W-:-:S03]  /*00f0*/  HFMA2 R13, -RZ, RZ, 0, 5.9604644775390625e-08 ;  /* 0x00000001ff0d7431 */ /* 0x002fc600000001ff */
[----:B------:R-:W-:Y:S01]  /*0100*/  ISETP.GE.U32.AND P0, PT, R0, 0x10, PT ;  /* 0x000000100000780c */ /* 0x000fe20003f06070 */
[----:B---3--:R-:W-:-:S05]  /*0110*/  IMAD.WIDE R4, R3, 0x4, R8 ;  /* 0x0000000403047825 */ /* 0x008fca00078e0208 */
[----:B------:R1:W-:Y:S07]  /*0120*/  REDG.E.ADD.STRONG.GPU desc[UR6][R4.64], R13 ;  /* 0x0000000d0400798e */ /* 0x0003ee000c12e106 */
[----:B------:R-:W-:Y:S05]  /*0130*/  @!P0 BRA `(.L_x_0) ;  /* 0xfffffffc00e08947 */ /* 0x000fea000383ffff */
[----:B------:R-:W-:Y:S05]  /*0140*/  EXIT ;  /* 0x000000000000794d */ /* 0x000fea0003800000 */
.L_x_1:
[----:B------:R-:W-:-:S00]  /*0150*/  BRA `(.L_x_1) ;  /* 0xfffffffc00fc7947 */ /* 0x000fc0000383ffff */
[----:B------:R-:W-:-:S00]  /*0160*/  NOP ;  /* 0x0000000000007918 */ /* 0x000fc00000000000 */
        /* <DEDUP_REMOVED lines=9> */
.L_x_2:


//--------------------- .nv.shared.reserved.0     --------------------------
	.section	.nv.shared.reserved.0,"aw",@nobits
	.weak		__nv_reservedSMEM_offset_0_alias
	.size		__nv_reservedSMEM_offset_0_alias, 0, 64
	.other		__nv_reservedSMEM_offset_0_alias,@"STO_CUDA_RESERVED_SHARED STV_DEFAULT"
__nv_reservedSMEM_offset_0_alias:
	.zero		0
	.zero		64


//--------------------- .nv.constant0._Z9hisKernelPiS_ --------------------------
	.section	.nv.constant0._Z9hisKernelPiS_,"a",@progbits
	.sectionflags	@""
	.align	4
.nv.constant0._Z9hisKernelPiS_:
	.zero		912


//--------------------- SYMBOLS --------------------------

	.type		.nv.reservedSmem.offset0,@object
	.size		.nv.reservedSmem.offset0,0x4
